//
// Generated by NVIDIA NVVM Compiler
//
// Compiler Build ID: CL-36424714
// Cuda compilation tools, release 13.0, V13.0.88
// Based on NVVM 20.0.0
//

.version 9.0
.target sm_100
.address_size 64

	// .globl	_Z14tile_2d_kernelPKiPiii

.visible .entry _Z14tile_2d_kernelPKiPiii(
	.param .u64 .ptr .align 1 _Z14tile_2d_kernelPKiPiii_param_0,
	.param .u64 .ptr .align 1 _Z14tile_2d_kernelPKiPiii_param_1,
	.param .u32 _Z14tile_2d_kernelPKiPiii_param_2,
	.param .u32 _Z14tile_2d_kernelPKiPiii_param_3
)
{
	.reg .pred 	%p<2>;
	.reg .b32 	%r<12>;
	.reg .b64 	%rd<9>;

	ld.param.u64 	%rd1, [_Z14tile_2d_kernelPKiPiii_param_0];
	ld.param.u64 	%rd2, [_Z14tile_2d_kernelPKiPiii_param_1];
	ld.param.u32 	%r3, [_Z14tile_2d_kernelPKiPiii_param_2];
	ld.param.u32 	%r2, [_Z14tile_2d_kernelPKiPiii_param_3];
	mov.u32 	%r4, %ctaid.x;
	mov.u32 	%r5, %ntid.x;
	mov.u32 	%r6, %tid.x;
	mad.lo.s32 	%r1, %r4, %r5, %r6;
	mul.lo.s32 	%r7, %r2, %r3;
	mul.lo.s32 	%r8, %r7, %r2;
	setp.ge.s32 	%p1, %r1, %r8;
	@%p1 bra 	$L__BB0_2;
	cvta.to.global.u64 	%rd3, %rd1;
	cvta.to.global.u64 	%rd4, %rd2;
	mul.lo.s32 	%r9, %r2, %r2;
	rem.s32 	%r10, %r1, %r9;
	mul.wide.s32 	%rd5, %r10, 4;
	add.s64 	%rd6, %rd3, %rd5;
	ld.global.u32 	%r11, [%rd6];
	mul.wide.s32 	%rd7, %r1, 4;
	add.s64 	%rd8, %rd4, %rd7;
	st.global.u32 	[%rd8], %r11;
$L__BB0_2:
	ret;

}


// ===== COMPILED SASS (sm_100) =====

	.target	sm_100

	.elftype	@"ET_EXEC"


//--------------------- .note.nv.tkinfo           --------------------------
	.section	.note.nv.tkinfo,"",@"SHT_NOTE"
	.sectionflags	@"SHF_NOTE_NV_TKINFO"
	.tkinfo
        /*0018*/ 	.word	0x00000002
        /*0030*/ 	.string	""
        /*0030*/ 	.string	"ptxas"
        /*0030*/ 	.string	"Cuda compilation tools, release 13.0, V13.0.88"
        /*0030*/ 	.string	"Build cuda_13.0.r13.0/compiler.36424714_0"
        /*0030*/ 	.string	"-arch sm_100 -m 64 "



//--------------------- .note.nv.cuinfo           --------------------------
	.section	.note.nv.cuinfo,"",@"SHT_NOTE"
	.sectionflags	@"SHF_NOTE_NV_CUINFO"
        /*0018*/ 	.short	0x0002
        /*001a*/ 	.short	0x0064
        /*001c*/ 	.short	0x0082
	.zero		2


//--------------------- .nv.info                  --------------------------
	.section	.nv.info,"",@"SHT_CUDA_INFO"
	.align	4


	//----- nvinfo : EIATTR_REGCOUNT
	.align		4
        /*0000*/ 	.byte	0x04, 0x2f
        /*0002*/ 	.short	(.L_1 - .L_0)
	.align		4
.L_0:
        /*0004*/ 	.word	index@(_Z14tile_2d_kernelPKiPiii)
        /*0008*/ 	.word	0x0000000c


	//----- nvinfo : EIATTR_FRAME_SIZE
	.align		4
.L_1:
        /*000c*/ 	.byte	0x04, 0x11
        /*000e*/ 	.short	(.L_3 - .L_2)
	.align		4
.L_2:
        /*0010*/ 	.word	index@(_Z14tile_2d_kernelPKiPiii)
        /*0014*/ 	.word	0x00000000


	//----- nvinfo : EIATTR_MIN_STACK_SIZE
	.align		4
.L_3:
        /*0018*/ 	.byte	0x04, 0x12
        /*001a*/ 	.short	(.L_5 - .L_4)
	.align		4
.L_4:
        /*001c*/ 	.word	index@(_Z14tile_2d_kernelPKiPiii)
        /*0020*/ 	.word	0x00000000
.L_5:


//--------------------- .nv.compat                --------------------------
	.section	.nv.compat,"",@"SHT_CUDA_COMPAT_INFO"
	.align	4
        /*0000*/ 	.byte	0x02, 0x09, 0x00, 0x00, 0x02, 0x02, 0x01, 0x00, 0x02, 0x05, 0x05, 0x00, 0x03, 0x07, 0x01, 0x01
        /*0010*/ 	.byte	0x02, 0x03, 0x00, 0x00, 0x02, 0x06, 0x01, 0x00, 0x04, 0x0b, 0x08, 0x00, 0x09, 0x00, 0x00, 0x00
        /*0020*/ 	.byte	0x00, 0x00, 0x00, 0x00


//--------------------- .nv.info._Z14tile_2d_kernelPKiPiii --------------------------
	.section	.nv.info._Z14tile_2d_kernelPKiPiii,"",@"SHT_CUDA_INFO"
	.sectionflags	@""
	.align	4


	//----- nvinfo : EIATTR_CUDA_API_VERSION
	.align		4
        /*0000*/ 	.byte	0x04, 0x37
        /*0002*/ 	.short	(.L_7 - .L_6)
.L_6:
        /*0004*/ 	.word	0x00000082


	//----- nvinfo : EIATTR_KPARAM_INFO
	.align		4
.L_7:
        /*0008*/ 	.byte	0x04, 0x17
        /*000a*/ 	.short	(.L_9 - .L_8)
.L_8:
        /*000c*/ 	.word	0x00000000
        /*0010*/ 	.short	0x0003
        /*0012*/ 	.short	0x0014
        /*0014*/ 	.byte	0x00, 0xf0, 0x11, 0x00


	//----- nvinfo : EIATTR_KPARAM_INFO
	.align		4
.L_9:
        /*0018*/ 	.byte	0x04, 0x17
        /*001a*/ 	.short	(.L_11 - .L_10)
.L_10:
        /*001c*/ 	.word	0x00000000
        /*0020*/ 	.short	0x0002
        /*0022*/ 	.short	0x0010
        /*0024*/ 	.byte	0x00, 0xf0, 0x11, 0x00


	//----- nvinfo : EIATTR_KPARAM_INFO
	.align		4
.L_11:
        /*0028*/ 	.byte	0x04, 0x17
        /*002a*/ 	.short	(.L_13 - .L_12)
.L_12:
        /*002c*/ 	.word	0x00000000
        /*0030*/ 	.short	0x0001
        /*0032*/ 	.short	0x0008
        /*0034*/ 	.byte	0x00, 0xf5, 0x21, 0x00


	//----- nvinfo : EIATTR_KPARAM_INFO
	.align		4
.L_13:
        /*0038*/ 	.byte	0x04, 0x17
        /*003a*/ 	.short	(.L_15 - .L_14)
.L_14:
        /*003c*/ 	.word	0x00000000
        /*0040*/ 	.short	0x0000
        /*0042*/ 	.short	0x0000
        /*0044*/ 	.byte	0x00, 0xf5, 0x21, 0x00


	//----- nvinfo : EIATTR_SPARSE_MMA_MASK
	.align		4
.L_15:
        /*0048*/ 	.byte	0x03, 0x50
        /*004a*/ 	.short	0x0000


	//----- nvinfo : EIATTR_MAXREG_COUNT
	.align		4
        /*004c*/ 	.byte	0x03, 0x1b
        /*004e*/ 	.short	0x00ff


	//----- nvinfo : EIATTR_MERCURY_ISA_VERSION
	.align		4
        /*0050*/ 	.byte	0x03, 0x5f
        /*0052*/ 	.short	0x0101


	//----- nvinfo : EIATTR_VRC_CTA_INIT_COUNT
	.align		4
        /*0054*/ 	.byte	0x02, 0x4a
	.zero		1
	.zero		1


	//----- nvinfo : EIATTR_EXIT_INSTR_OFFSETS
	.align		4
        /*0058*/ 	.byte	0x04, 0x1c
        /*005a*/ 	.short	(.L_17 - .L_16)


	//   ....[0]....
.L_16:
        /*005c*/ 	.word	0x00000090


	//   ....[1]....
        /*0060*/ 	.word	0x00000280


	//----- nvinfo : EIATTR_CBANK_PARAM_SIZE
	.align		4
.L_17:
        /*0064*/ 	.byte	0x03, 0x19
        /*0066*/ 	.short	0x0018


	//----- nvinfo : EIATTR_PARAM_CBANK
	.align		4
        /*0068*/ 	.byte	0x04, 0x0a
        /*006a*/ 	.short	(.L_19 - .L_18)
	.align		4
.L_18:
        /*006c*/ 	.word	index@(.nv.constant0._Z14tile_2d_kernelPKiPiii)
        /*0070*/ 	.short	0x0380
        /*0072*/ 	.short	0x0018


	//----- nvinfo : EIATTR_SW_WAR
	.align		4
.L_19:
        /*0074*/ 	.byte	0x04, 0x36
        /*0076*/ 	.short	(.L_21 - .L_20)
.L_20:
        /*0078*/ 	.word	0x00000008
.L_21:


//--------------------- .nv.callgraph             --------------------------
	.section	.nv.callgraph,"",@"SHT_CUDA_CALLGRAPH"
	.align	4
	.sectionentsize	8
	.align		4
        /*0000*/ 	.word	0x00000000
	.align		4
        /*0004*/ 	.word	0xffffffff
	.align		4
        /*0008*/ 	.word	0x00000000
	.align		4
        /*000c*/ 	.word	0xfffffffe
	.align		4
        /*0010*/ 	.word	0x00000000
	.align		4
        /*0014*/ 	.word	0xfffffffd
	.align		4
        /*0018*/ 	.word	0x00000000
	.align		4
        /*001c*/ 	.word	0xfffffffc


//--------------------- .text._Z14tile_2d_kernelPKiPiii --------------------------
	.section	.text._Z14tile_2d_kernelPKiPiii,"ax",@progbits
	.align	128
        .global         _Z14tile_2d_kernelPKiPiii
        .type           _Z14tile_2d_kernelPKiPiii,@function
        .size           _Z14tile_2d_kernelPKiPiii,(.L_x_1 - _Z14tile_2d_kernelPKiPiii)
        .other          _Z14tile_2d_kernelPKiPiii,@"STO_CUDA_ENTRY STV_DEFAULT"
_Z14tile_2d_kernelPKiPiii:
.text._Z14tile_2d_kernelPKiPiii:
[----:B------:R-:W-:Y:S01]  /*0000*/  LDC R1, c[0x0][0x37c] ;  /* 0x0000df00ff017b82 */ /* 0x000fe20000000800 */
[----:B------:R-:W0:Y:S07]  /*0010*/  S2R R3, SR_TID.X ;  /* 0x0000000000037919 */ /* 0x000e2e0000002100 */
[----:B------:R-:W1:Y:S08]  /*0020*/  LDC.64 R4, c[0x0][0x390] ;  /* 0x0000e400ff047b82 */ /* 0x000e700000000a00 */
[----:B------:R-:W0:Y:S08]  /*0030*/  S2UR UR4, SR_CTAID.X ;  /* 0x00000000000479c3 */ /* 0x000e300000002500 */
[----:B------:R-:W0:Y:S01]  /*0040*/  LDC R0, c[0x0][0x360] ;  /* 0x0000d800ff007b82 */ /* 0x000e220000000800 */
[----:B-1----:R-:W-:-:S02]  /*0050*/  IMAD R2, R5, R4, RZ ;  /* 0x0000000405027224 */ /* 0x002fc400078e02ff */
[----:B0-----:R-:W-:Y:S02]  /*0060*/  IMAD R0, R0, UR4, R3 ;  /* 0x0000000400007c24 */ /* 0x001fe4000f8e0203 */
[----:B------:R-:W-:-:S05]  /*0070*/  IMAD R3, R2, R5, RZ ;  /* 0x0000000502037224 */ /* 0x000fca00078e02ff */
[----:B------:R-:W-:-:S13]  /*0080*/  ISETP.GE.AND P0, PT, R0, R3, PT ;  /* 0x000000030000720c */ /* 0x000fda0003f06270 */
[----:B------:R-:W-:Y:S05]  /*0090*/  @P0 EXIT ;  /* 0x000000000000094d */ /* 0x000fea0003800000 */
[----:B------:R-:W-:Y:S01]  /*00a0*/  IMAD R4, R5, R5, RZ ;  /* 0x0000000505047224 */ /* 0x000fe200078e02ff */
[----:B------:R-:W-:Y:S01]  /*00b0*/  IABS R8, R0 ;  /* 0x0000000000087213 */ /* 0x000fe20000000000 */
[----:B------:R-:W0:Y:S01]  /*00c0*/  LDCU.64 UR4, c[0x0][0x358] ;  /* 0x00006b00ff0477ac */ /* 0x000e220008000a00 */
[----:B------:R-:W-:Y:S02]  /*00d0*/  ISETP.GE.AND P2, PT, R0, RZ, PT ;  /* 0x000000ff0000720c */ /* 0x000fe40003f46270 */
[-C--:B------:R-:W-:Y:S02]  /*00e0*/  IABS R6, R4.reuse ;  /* 0x0000000400067213 */ /* 0x080fe40000000000 */
[----:B------:R-:W-:Y:S02]  /*00f0*/  IABS R9, R4 ;  /* 0x0000000400097213 */ /* 0x000fe40000000000 */
[----:B------:R-:W1:Y:S08]  /*0100*/  I2F.RP R5, R6 ;  /* 0x0000000600057306 */ /* 0x000e700000209400 */
[----:B-1----:R-:W1:Y:S02]  /*0110*/  MUFU.RCP R5, R5 ;  /* 0x0000000500057308 */ /* 0x002e640000001000 */
[----:B-1----:R-:W-:-:S02]  /*0120*/  IADD3 R2, PT, PT, R5, 0xffffffe, RZ ;  /* 0x0ffffffe05027810 */ /* 0x002fc40007ffe0ff */
[----:B------:R-:W-:-:S04]  /*0130*/  IADD3 R5, PT, PT, RZ, -R9, RZ ;  /* 0x80000009ff057210 */ /* 0x000fc80007ffe0ff */
[----:B------:R1:W2:Y:S02]  /*0140*/  F2I.FTZ.U32.TRUNC.NTZ R3, R2 ;  /* 0x0000000200037305 */ /* 0x0002a4000021f000 */
[----:B-1----:R-:W-:Y:S01]  /*0150*/  IMAD.MOV.U32 R2, RZ, RZ, RZ ;  /* 0x000000ffff027224 */ /* 0x002fe200078e00ff */
[----:B--2---:R-:W-:-:S05]  /*0160*/  IADD3 R7, PT, PT, RZ, -R3, RZ ;  /* 0x80000003ff077210 */ /* 0x004fca0007ffe0ff */
[----:B------:R-:W-:-:S04]  /*0170*/  IMAD R7, R7, R6, RZ ;  /* 0x0000000607077224 */ /* 0x000fc800078e02ff */
[----:B------:R-:W-:-:S06]  /*0180*/  IMAD.HI.U32 R3, R3, R7, R2 ;  /* 0x0000000703037227 */ /* 0x000fcc00078e0002 */
[----:B------:R-:W-:-:S04]  /*0190*/  IMAD.HI.U32 R3, R3, R8, RZ ;  /* 0x0000000803037227 */ /* 0x000fc800078e00ff */
[----:B------:R-:W-:Y:S02]  /*01a0*/  IMAD R5, R3, R5, R8 ;  /* 0x0000000503057224 */ /* 0x000fe400078e0208 */
[----:B------:R-:W1:Y:S03]  /*01b0*/  LDC.64 R2, c[0x0][0x380] ;  /* 0x0000e000ff027b82 */ /* 0x000e660000000a00 */
[----:B------:R-:W-:-:S13]  /*01c0*/  ISETP.GT.U32.AND P0, PT, R6, R5, PT ;  /* 0x000000050600720c */ /* 0x000fda0003f04070 */
[----:B------:R-:W-:Y:S01]  /*01d0*/  @!P0 IMAD.IADD R5, R5, 0x1, -R6 ;  /* 0x0000000105058824 */ /* 0x000fe200078e0a06 */
[----:B------:R-:W-:-:S04]  /*01e0*/  ISETP.NE.AND P0, PT, R4, RZ, PT ;  /* 0x000000ff0400720c */ /* 0x000fc80003f05270 */
[----:B------:R-:W-:-:S13]  /*01f0*/  ISETP.GT.U32.AND P1, PT, R6, R5, PT ;  /* 0x000000050600720c */ /* 0x000fda0003f24070 */
[----:B------:R-:W-:-:S05]  /*0200*/  @!P1 IADD3 R5, PT, PT, R5, -R6, RZ ;  /* 0x8000000605059210 */ /* 0x000fca0007ffe0ff */
[----:B------:R-:W-:Y:S01]  /*0210*/  @!P2 IMAD.MOV R5, RZ, RZ, -R5 ;  /* 0x000000ffff05a224 */ /* 0x000fe200078e0a05 */
[----:B------:R-:W-:-:S05]  /*0220*/  @!P0 LOP3.LUT R5, RZ, R4, RZ, 0x33, !PT ;  /* 0x00000004ff058212 */ /* 0x000fca00078e33ff */
[----:B-1----:R-:W-:Y:S02]  /*0230*/  IMAD.WIDE R2, R5, 0x4, R2 ;  /* 0x0000000405027825 */ /* 0x002fe400078e0202 */
[----:B------:R-:W1:Y:S04]  /*0240*/  LDC.64 R4, c[0x0][0x388] ;  /* 0x0000e200ff047b82 */ /* 0x000e680000000a00 */
[----:B0-----:R-:W2:Y:S01]  /*0250*/  LDG.E R3, desc[UR4][R2.64] ;  /* 0x0000000402037981 */ /* 0x001ea2000c1e1900 */
[----:B-1----:R-:W-:-:S05]  /*0260*/  IMAD.WIDE R4, R0, 0x4, R4 ;  /* 0x0000000400047825 */ /* 0x002fca00078e0204 */
[----:B--2---:R-:W-:Y:S01]  /*0270*/  STG.E desc[UR4][R4.64], R3 ;  /* 0x0000000304007986 */ /* 0x004fe2000c101904 */
[----:B------:R-:W-:Y:S05]  /*0280*/  EXIT ;  /* 0x000000000000794d */ /* 0x000fea0003800000 */
.L_x_0:
[----:B------:R-:W-:-:S00]  /*0290*/  BRA `(.L_x_0) ;  /* 0xfffffffc00fc7947 */ /* 0x000fc0000383ffff */
[----:B------:R-:W-:-:S00]  /*02a0*/  NOP ;  /* 0x0000000000007918 */ /* 0x000fc00000000000 */
        /* <DEDUP_REMOVED lines=13> */
.L_x_1:


//--------------------- .nv.shared.reserved.0     --------------------------
	.section	.nv.shared.reserved.0,"aw",@nobits
	.weak		__nv_reservedSMEM_offset_0_alias
	.size		__nv_reservedSMEM_offset_0_alias, 0, 64
	.other		__nv_reservedSMEM_offset_0_alias,@"STO_CUDA_RESERVED_SHARED STV_DEFAULT"
__nv_reservedSMEM_offset_0_alias:
	.zero		0
	.zero		64


//--------------------- .nv.constant0._Z14tile_2d_kernelPKiPiii --------------------------
	.section	.nv.constant0._Z14tile_2d_kernelPKiPiii,"a",@progbits
	.sectionflags	@""
	.align	4
.nv.constant0._Z14tile_2d_kernelPKiPiii:
	.zero		920


//--------------------- SYMBOLS --------------------------

	.type		.nv.reservedSmem.offset0,@object
	.size		.nv.reservedSmem.offset0,0x4
